//
// Generated by NVIDIA NVVM Compiler
//
// Compiler Build ID: CL-36424714
// Cuda compilation tools, release 13.0, V13.0.88
// Based on NVVM 20.0.0
//

.version 9.0
.target sm_100
.address_size 64

	// .globl	_Z20calculateScoreKernelPiS_ii

.visible .entry _Z20calculateScoreKernelPiS_ii(
	.param .u64 .ptr .align 1 _Z20calculateScoreKernelPiS_ii_param_0,
	.param .u64 .ptr .align 1 _Z20calculateScoreKernelPiS_ii_param_1,
	.param .u32 _Z20calculateScoreKernelPiS_ii_param_2,
	.param .u32 _Z20calculateScoreKernelPiS_ii_param_3
)
{
	.reg .pred 	%p<6>;
	.reg .b32 	%r<83>;
	.reg .b64 	%rd<22>;

	ld.param.u64 	%rd10, [_Z20calculateScoreKernelPiS_ii_param_0];
	ld.param.u64 	%rd9, [_Z20calculateScoreKernelPiS_ii_param_1];
	ld.param.u32 	%r28, [_Z20calculateScoreKernelPiS_ii_param_2];
	ld.param.u32 	%r29, [_Z20calculateScoreKernelPiS_ii_param_3];
	cvta.to.global.u64 	%rd1, %rd10;
	mov.u32 	%r31, %ctaid.x;
	shl.b32 	%r32, %r31, 5;
	mov.u32 	%r33, %tid.x;
	add.s32 	%r1, %r32, %r33;
	mov.u32 	%r34, %ctaid.y;
	shl.b32 	%r35, %r34, 5;
	mov.u32 	%r36, %tid.y;
	add.s32 	%r2, %r35, %r36;
	mul.lo.s32 	%r77, %r29, %r1;
	mul.lo.s32 	%r76, %r29, %r2;
	setp.lt.s32 	%p1, %r29, 1;
	mov.b32 	%r82, 0;
	@%p1 bra 	$L__BB0_7;
	add.s32 	%r39, %r76, 1;
	add.s32 	%r40, %r76, %r29;
	max.s32 	%r41, %r40, %r39;
	not.b32 	%r42, %r76;
	add.s32 	%r43, %r41, %r42;
	add.s32 	%r44, %r77, 1;
	add.s32 	%r45, %r77, %r29;
	max.s32 	%r46, %r45, %r44;
	not.b32 	%r47, %r77;
	add.s32 	%r48, %r46, %r47;
	min.u32 	%r49, %r43, %r48;
	add.s32 	%r5, %r49, 1;
	and.b32  	%r6, %r5, 3;
	setp.lt.u32 	%p2, %r49, 3;
	mov.b32 	%r82, 0;
	@%p2 bra 	$L__BB0_4;
	and.b32  	%r51, %r5, -4;
	neg.s32 	%r71, %r51;
	add.s64 	%rd2, %rd1, 8;
	mul.wide.u32 	%rd11, %r76, 4;
	add.s64 	%rd20, %rd2, %rd11;
	mov.b32 	%r82, 0;
$L__BB0_3:
	mul.wide.s32 	%rd12, %r77, 4;
	add.s64 	%rd13, %rd2, %rd12;
	ld.global.u32 	%r52, [%rd13+-8];
	ld.global.u32 	%r53, [%rd20+-8];
	sub.s32 	%r54, %r52, %r53;
	mad.lo.s32 	%r55, %r54, %r54, %r82;
	ld.global.u32 	%r56, [%rd13+-4];
	ld.global.u32 	%r57, [%rd20+-4];
	sub.s32 	%r58, %r56, %r57;
	mad.lo.s32 	%r59, %r58, %r58, %r55;
	ld.global.u32 	%r60, [%rd13];
	ld.global.u32 	%r61, [%rd20];
	sub.s32 	%r62, %r60, %r61;
	mad.lo.s32 	%r63, %r62, %r62, %r59;
	ld.global.u32 	%r64, [%rd13+4];
	ld.global.u32 	%r65, [%rd20+4];
	sub.s32 	%r66, %r64, %r65;
	mad.lo.s32 	%r82, %r66, %r66, %r63;
	add.s32 	%r77, %r77, 4;
	add.s32 	%r76, %r76, 4;
	add.s32 	%r71, %r71, 4;
	add.s64 	%rd20, %rd20, 16;
	setp.ne.s32 	%p3, %r71, 0;
	@%p3 bra 	$L__BB0_3;
$L__BB0_4:
	setp.eq.s32 	%p4, %r6, 0;
	@%p4 bra 	$L__BB0_7;
	mul.wide.u32 	%rd14, %r76, 4;
	add.s64 	%rd21, %rd1, %rd14;
	neg.s32 	%r79, %r6;
$L__BB0_6:
	.pragma "nounroll";
	mul.wide.s32 	%rd15, %r77, 4;
	add.s64 	%rd16, %rd1, %rd15;
	ld.global.u32 	%r67, [%rd16];
	ld.global.u32 	%r68, [%rd21];
	sub.s32 	%r69, %r67, %r68;
	mad.lo.s32 	%r82, %r69, %r69, %r82;
	add.s32 	%r77, %r77, 1;
	add.s64 	%rd21, %rd21, 4;
	add.s32 	%r79, %r79, 1;
	setp.ne.s32 	%p5, %r79, 0;
	@%p5 bra 	$L__BB0_6;
$L__BB0_7:
	cvta.to.global.u64 	%rd17, %rd9;
	mad.lo.s32 	%r70, %r28, %r1, %r2;
	mul.wide.s32 	%rd18, %r70, 4;
	add.s64 	%rd19, %rd17, %rd18;
	st.global.u32 	[%rd19], %r82;
	ret;

}


// ===== COMPILED SASS (sm_100) =====

	.target	sm_100

	.elftype	@"ET_EXEC"


//--------------------- .note.nv.tkinfo           --------------------------
	.section	.note.nv.tkinfo,"",@"SHT_NOTE"
	.sectionflags	@"SHF_NOTE_NV_TKINFO"
	.tkinfo
        /*0018*/ 	.word	0x00000002
        /*0030*/ 	.string	""
        /*0030*/ 	.string	"ptxas"
        /*0030*/ 	.string	"Cuda compilation tools, release 13.0, V13.0.88"
        /*0030*/ 	.string	"Build cuda_13.0.r13.0/compiler.36424714_0"
        /*0030*/ 	.string	"-arch sm_100 -m 64 "



//--------------------- .note.nv.cuinfo           --------------------------
	.section	.note.nv.cuinfo,"",@"SHT_NOTE"
	.sectionflags	@"SHF_NOTE_NV_CUINFO"
        /*0018*/ 	.short	0x0002
        /*001a*/ 	.short	0x0064
        /*001c*/ 	.short	0x0082
	.zero		2


//--------------------- .nv.info                  --------------------------
	.section	.nv.info,"",@"SHT_CUDA_INFO"
	.align	4


	//----- nvinfo : EIATTR_REGCOUNT
	.align		4
        /*0000*/ 	.byte	0x04, 0x2f
        /*0002*/ 	.short	(.L_1 - .L_0)
	.align		4
.L_0:
        /*0004*/ 	.word	index@(_Z20calculateScoreKernelPiS_ii)
        /*0008*/ 	.word	0x00000020


	//----- nvinfo : EIATTR_FRAME_SIZE
	.align		4
.L_1:
        /*000c*/ 	.byte	0x04, 0x11
        /*000e*/ 	.short	(.L_3 - .L_2)
	.align		4
.L_2:
        /*0010*/ 	.word	index@(_Z20calculateScoreKernelPiS_ii)
        /*0014*/ 	.word	0x00000000


	//----- nvinfo : EIATTR_MIN_STACK_SIZE
	.align		4
.L_3:
        /*0018*/ 	.byte	0x04, 0x12
        /*001a*/ 	.short	(.L_5 - .L_4)
	.align		4
.L_4:
        /*001c*/ 	.word	index@(_Z20calculateScoreKernelPiS_ii)
        /*0020*/ 	.word	0x00000000
.L_5:


//--------------------- .nv.compat                --------------------------
	.section	.nv.compat,"",@"SHT_CUDA_COMPAT_INFO"
	.align	4
        /*0000*/ 	.byte	0x02, 0x09, 0x00, 0x00, 0x02, 0x02, 0x01, 0x00, 0x02, 0x05, 0x05, 0x00, 0x03, 0x07, 0x01, 0x01
        /*0010*/ 	.byte	0x02, 0x03, 0x00, 0x00, 0x02, 0x06, 0x01, 0x00, 0x04, 0x0b, 0x08, 0x00, 0x09, 0x00, 0x00, 0x00
        /*0020*/ 	.byte	0x00, 0x00, 0x00, 0x00


//--------------------- .nv.info._Z20calculateScoreKernelPiS_ii --------------------------
	.section	.nv.info._Z20calculateScoreKernelPiS_ii,"",@"SHT_CUDA_INFO"
	.sectionflags	@""
	.align	4


	//----- nvinfo : EIATTR_CUDA_API_VERSION
	.align		4
        /*0000*/ 	.byte	0x04, 0x37
        /*0002*/ 	.short	(.L_7 - .L_6)
.L_6:
        /*0004*/ 	.word	0x00000082


	//----- nvinfo : EIATTR_KPARAM_INFO
	.align		4
.L_7:
        /*0008*/ 	.byte	0x04, 0x17
        /*000a*/ 	.short	(.L_9 - .L_8)
.L_8:
        /*000c*/ 	.word	0x00000000
        /*0010*/ 	.short	0x0003
        /*0012*/ 	.short	0x0014
        /*0014*/ 	.byte	0x00, 0xf0, 0x11, 0x00


	//----- nvinfo : EIATTR_KPARAM_INFO
	.align		4
.L_9:
        /*0018*/ 	.byte	0x04, 0x17
        /*001a*/ 	.short	(.L_11 - .L_10)
.L_10:
        /*001c*/ 	.word	0x00000000
        /*0020*/ 	.short	0x0002
        /*0022*/ 	.short	0x0010
        /*0024*/ 	.byte	0x00, 0xf0, 0x11, 0x00


	//----- nvinfo : EIATTR_KPARAM_INFO
	.align		4
.L_11:
        /*0028*/ 	.byte	0x04, 0x17
        /*002a*/ 	.short	(.L_13 - .L_12)
.L_12:
        /*002c*/ 	.word	0x00000000
        /*0030*/ 	.short	0x0001
        /*0032*/ 	.short	0x0008
        /*0034*/ 	.byte	0x00, 0xf5, 0x21, 0x00


	//----- nvinfo : EIATTR_KPARAM_INFO
	.align		4
.L_13:
        /*0038*/ 	.byte	0x04, 0x17
        /*003a*/ 	.short	(.L_15 - .L_14)
.L_14:
        /*003c*/ 	.word	0x00000000
        /*0040*/ 	.short	0x0000
        /*0042*/ 	.short	0x0000
        /*0044*/ 	.byte	0x00, 0xf5, 0x21, 0x00


	//----- nvinfo : EIATTR_SPARSE_MMA_MASK
	.align		4
.L_15:
        /*0048*/ 	.byte	0x03, 0x50
        /*004a*/ 	.short	0x0000


	//----- nvinfo : EIATTR_MAXREG_COUNT
	.align		4
        /*004c*/ 	.byte	0x03, 0x1b
        /*004e*/ 	.short	0x00ff


	//----- nvinfo : EIATTR_MERCURY_ISA_VERSION
	.align		4
        /*0050*/ 	.byte	0x03, 0x5f
        /*0052*/ 	.short	0x0101


	//----- nvinfo : EIATTR_VRC_CTA_INIT_COUNT
	.align		4
        /*0054*/ 	.byte	0x02, 0x4a
	.zero		1
	.zero		1


	//----- nvinfo : EIATTR_EXIT_INSTR_OFFSETS
	.align		4
        /*0058*/ 	.byte	0x04, 0x1c
        /*005a*/ 	.short	(.L_17 - .L_16)


	//   ....[0]....
.L_16:
        /*005c*/ 	.word	0x00000e20


	//----- nvinfo : EIATTR_CRS_STACK_SIZE
	.align		4
.L_17:
        /*0060*/ 	.byte	0x04, 0x1e
        /*0062*/ 	.short	(.L_19 - .L_18)
.L_18:
        /*0064*/ 	.word	0x00000000


	//----- nvinfo : EIATTR_CBANK_PARAM_SIZE
	.align		4
.L_19:
        /*0068*/ 	.byte	0x03, 0x19
        /*006a*/ 	.short	0x0018


	//----- nvinfo : EIATTR_PARAM_CBANK
	.align		4
        /*006c*/ 	.byte	0x04, 0x0a
        /*006e*/ 	.short	(.L_21 - .L_20)
	.align		4
.L_20:
        /*0070*/ 	.word	index@(.nv.constant0._Z20calculateScoreKernelPiS_ii)
        /*0074*/ 	.short	0x0380
        /*0076*/ 	.short	0x0018


	//----- nvinfo : EIATTR_SW_WAR
	.align		4
.L_21:
        /*0078*/ 	.byte	0x04, 0x36
        /*007a*/ 	.short	(.L_23 - .L_22)
.L_22:
        /*007c*/ 	.word	0x00000008
.L_23:


//--------------------- .nv.callgraph             --------------------------
	.section	.nv.callgraph,"",@"SHT_CUDA_CALLGRAPH"
	.align	4
	.sectionentsize	8
	.align		4
        /*0000*/ 	.word	0x00000000
	.align		4
        /*0004*/ 	.word	0xffffffff
	.align		4
        /*0008*/ 	.word	0x00000000
	.align		4
        /*000c*/ 	.word	0xfffffffe
	.align		4
        /*0010*/ 	.word	0x00000000
	.align		4
        /*0014*/ 	.word	0xfffffffd
	.align		4
        /*0018*/ 	.word	0x00000000
	.align		4
        /*001c*/ 	.word	0xfffffffc


//--------------------- .text._Z20calculateScoreKernelPiS_ii --------------------------
	.section	.text._Z20calculateScoreKernelPiS_ii,"ax",@progbits
	.align	128
        .global         _Z20calculateScoreKernelPiS_ii
        .type           _Z20calculateScoreKernelPiS_ii,@function
        .size           _Z20calculateScoreKernelPiS_ii,(.L_x_13 - _Z20calculateScoreKernelPiS_ii)
        .other          _Z20calculateScoreKernelPiS_ii,@"STO_CUDA_ENTRY STV_DEFAULT"
_Z20calculateScoreKernelPiS_ii:
.text._Z20calculateScoreKernelPiS_ii:
[----:B------:R-:W-:Y:S01]  /*0000*/  LDC R1, c[0x0][0x37c] ;  /* 0x0000df00ff017b82 */ /* 0x000fe20000000800 */
[----:B------:R-:W0:Y:S01]  /*0010*/  S2R R11, SR_CTAID.X ;  /* 0x00000000000b7919 */ /* 0x000e220000002500 */
[----:B------:R-:W1:Y:S01]  /*0020*/  LDCU UR4, c[0x0][0x394] ;  /* 0x00007280ff0477ac */ /* 0x000e620008000800 */
[----:B------:R-:W-:Y:S01]  /*0030*/  HFMA2 R6, -RZ, RZ, 0, 0 ;  /* 0x00000000ff067431 */ /* 0x000fe200000001ff */
[----:B------:R-:W0:Y:S01]  /*0040*/  S2R R0, SR_TID.X ;  /* 0x0000000000007919 */ /* 0x000e220000002100 */
[----:B------:R-:W2:Y:S01]  /*0050*/  LDCU.64 UR6, c[0x0][0x358] ;  /* 0x00006b00ff0677ac */ /* 0x000ea20008000a00 */
[----:B------:R-:W3:Y:S01]  /*0060*/  S2R R2, SR_CTAID.Y ;  /* 0x0000000000027919 */ /* 0x000ee20000002600 */
[----:B------:R-:W3:Y:S01]  /*0070*/  S2R R3, SR_TID.Y ;  /* 0x0000000000037919 */ /* 0x000ee20000002200 */
[----:B-1----:R-:W-:Y:S01]  /*0080*/  UISETP.GE.AND UP0, UPT, UR4, 0x1, UPT ;  /* 0x000000010400788c */ /* 0x002fe2000bf06270 */
[----:B0-----:R-:W-:Y:S01]  /*0090*/  LEA R11, R11, R0, 0x5 ;  /* 0x000000000b0b7211 */ /* 0x001fe200078e28ff */
[----:B---3--:R-:W-:-:S07]  /*00a0*/  IMAD R0, R2, 0x20, R3 ;  /* 0x0000002002007824 */ /* 0x008fce00078e0203 */
[----:B--2---:R-:W-:Y:S05]  /*00b0*/  BRA.U !UP0, `(.L_x_0) ;  /* 0x0000000d08447547 */ /* 0x004fea000b800000 */
[----:B------:R-:W-:Y:S01]  /*00c0*/  IMAD R13, R11, UR4, RZ ;  /* 0x000000040b0d7c24 */ /* 0x000fe2000f8e02ff */
[----:B------:R-:W-:Y:S01]  /*00d0*/  BSSY.RECONVERGENT B1, `(.L_x_1) ;  /* 0x00000ba000017945 */ /* 0x000fe20003800200 */
[----:B------:R-:W-:Y:S01]  /*00e0*/  IMAD R15, R0, UR4, RZ ;  /* 0x00000004000f7c24 */ /* 0x000fe2000f8e02ff */
[----:B------:R-:W-:Y:S01]  /*00f0*/  MOV R6, RZ ;  /* 0x000000ff00067202 */ /* 0x000fe20000000f00 */
[----:B------:R-:W-:Y:S01]  /*0100*/  VIADD R4, R13, 0x1 ;  /* 0x000000010d047836 */ /* 0x000fe20000000000 */
[----:B------:R-:W-:Y:S02]  /*0110*/  LOP3.LUT R5, RZ, R13, RZ, 0x33, !PT ;  /* 0x0000000dff057212 */ /* 0x000fe400078e33ff */
[----:B------:R-:W-:Y:S02]  /*0120*/  IADD3 R2, PT, PT, R15, 0x1, RZ ;  /* 0x000000010f027810 */ /* 0x000fe40007ffe0ff */
[----:B------:R-:W-:Y:S02]  /*0130*/  VIADDMNMX R4, R13, UR4, R4, !PT ;  /* 0x000000040d047c46 */ /* 0x000fe4000f800104 */
[----:B------:R-:W-:-:S02]  /*0140*/  LOP3.LUT R3, RZ, R15, RZ, 0x33, !PT ;  /* 0x0000000fff037212 */ /* 0x000fc400078e33ff */
[----:B------:R-:W-:Y:S01]  /*0150*/  VIADDMNMX R2, R15, UR4, R2, !PT ;  /* 0x000000040f027c46 */ /* 0x000fe2000f800102 */
[----:B------:R-:W-:-:S05]  /*0160*/  IMAD.IADD R4, R4, 0x1, R5 ;  /* 0x0000000104047824 */ /* 0x000fca00078e0205 */
[----:B------:R-:W-:-:S04]  /*0170*/  VIADDMNMX.U32 R2, R2, R3, R4, PT ;  /* 0x0000000302027246 */ /* 0x000fc80003800004 */
[C---:B------:R-:W-:Y:S02]  /*0180*/  ISETP.GE.U32.AND P0, PT, R2.reuse, 0x3, PT ;  /* 0x000000030200780c */ /* 0x040fe40003f06070 */
[----:B------:R-:W-:-:S04]  /*0190*/  IADD3 R2, PT, PT, R2, 0x1, RZ ;  /* 0x0000000102027810 */ /* 0x000fc80007ffe0ff */
[----:B------:R-:W-:-:S07]  /*01a0*/  LOP3.LUT R10, R2, 0x3, RZ, 0xc0, !PT ;  /* 0x00000003020a7812 */ /* 0x000fce00078ec0ff */
[----:B------:R-:W-:Y:S05]  /*01b0*/  @!P0 BRA `(.L_x_2) ;  /* 0x0000000800ac8947 */ /* 0x000fea0003800000 */
[----:B------:R-:W0:Y:S01]  /*01c0*/  LDCU.64 UR4, c[0x0][0x380] ;  /* 0x00007000ff0477ac */ /* 0x000e220008000a00 */
[----:B------:R-:W-:Y:S01]  /*01d0*/  LOP3.LUT R12, R2, 0xfffffffc, RZ, 0xc0, !PT ;  /* 0xfffffffc020c7812 */ /* 0x000fe200078ec0ff */
[----:B------:R-:W-:Y:S01]  /*01e0*/  BSSY.RELIABLE B0, `(.L_x_3) ;  /* 0x0000090000007945 */ /* 0x000fe20003800100 */
[----:B------:R-:W-:-:S03]  /*01f0*/  IMAD.MOV.U32 R6, RZ, RZ, RZ ;  /* 0x000000ffff067224 */ /* 0x000fc600078e00ff */
[----:B------:R-:W-:-:S05]  /*0200*/  IMAD.MOV R12, RZ, RZ, -R12 ;  /* 0x000000ffff0c7224 */ /* 0x000fca00078e0a0c */
[----:B------:R-:W-:Y:S01]  /*0210*/  ISETP.GE.AND P0, PT, R12, RZ, PT ;  /* 0x000000ff0c00720c */ /* 0x000fe20003f06270 */
[----:B0-----:R-:W-:-:S04]  /*0220*/  UIADD3 UR4, UP0, UPT, UR4, 0x8, URZ ;  /* 0x0000000804047890 */ /* 0x001fc8000ff1e0ff */
[----:B------:R-:W-:Y:S02]  /*0230*/  UIADD3.X UR5, UPT, UPT, URZ, UR5, URZ, UP0, !UPT ;  /* 0x00000005ff057290 */ /* 0x000fe400087fe4ff */
[----:B------:R-:W-:-:S04]  /*0240*/  MOV R2, UR4 ;  /* 0x0000000400027c02 */ /* 0x000fc80008000f00 */
[----:B------:R-:W-:-:S03]  /*0250*/  MOV R3, UR5 ;  /* 0x0000000500037c02 */ /* 0x000fc60008000f00 */
[----:B------:R-:W-:Y:S01]  /*0260*/  IMAD.WIDE.U32 R4, R15, 0x4, R2 ;  /* 0x000000040f047825 */ /* 0x000fe200078e0002 */
[----:B------:R-:W-:Y:S06]  /*0270*/  @P0 BRA `(.L_x_4) ;  /* 0x0000000800180947 */ /* 0x000fec0003800000 */
[----:B------:R-:W-:Y:S01]  /*0280*/  IADD3 R7, PT, PT, -R12, RZ, RZ ;  /* 0x000000ff0c077210 */ /* 0x000fe20007ffe1ff */
[----:B------:R-:W-:Y:S01]  /*0290*/  BSSY.RECONVERGENT B2, `(.L_x_5) ;  /* 0x0000053000027945 */ /* 0x000fe20003800200 */
[----:B------:R-:W-:Y:S02]  /*02a0*/  PLOP3.LUT P0, PT, PT, PT, PT, 0x80, 0x8 ;  /* 0x000000000008781c */ /* 0x000fe40003f0f070 */
[----:B------:R-:W-:-:S13]  /*02b0*/  ISETP.GT.AND P1, PT, R7, 0xc, PT ;  /* 0x0000000c0700780c */ /* 0x000fda0003f24270 */
[----:B------:R-:W-:Y:S05]  /*02c0*/  @!P1 BRA `(.L_x_6) ;  /* 0x00000004003c9947 */ /* 0x000fea0003800000 */
[----:B------:R-:W-:-:S13]  /*02d0*/  PLOP3.LUT P0, PT, PT, PT, PT, 0x8, 0x80 ;  /* 0x000000000080781c */ /* 0x000fda0003f0e170 */
.L_x_7:
[C---:B------:R-:W-:Y:S01]  /*02e0*/  IMAD.WIDE R28, R13.reuse, 0x4, R2 ;  /* 0x000000040d1c7825 */ /* 0x040fe200078e0202 */
[----:B------:R-:W2:Y:S04]  /*02f0*/  LDG.E R21, desc[UR6][R4.64+-0x8] ;  /* 0xfffff80604157981 */ /* 0x000ea8000c1e1900 */
[----:B------:R-:W2:Y:S04]  /*0300*/  LDG.E R16, desc[UR6][R28.64+-0x8] ;  /* 0xfffff8061c107981 */ /* 0x000ea8000c1e1900 */
[----:B------:R-:W3:Y:S04]  /*0310*/  LDG.E R7, desc[UR6][R4.64+-0x4] ;  /* 0xfffffc0604077981 */ /* 0x000ee8000c1e1900 */
[----:B------:R-:W3:Y:S01]  /*0320*/  LDG.E R26, desc[UR6][R28.64+-0x4] ;  /* 0xfffffc061c1a7981 */ /* 0x000ee2000c1e1900 */
[----:B------:R-:W-:-:S03]  /*0330*/  IADD3 R9, PT, PT, R13, 0x4, RZ ;  /* 0x000000040d097810 */ /* 0x000fc60007ffe0ff */
[----:B------:R-:W4:Y:S02]  /*0340*/  LDG.E R22, desc[UR6][R4.64] ;  /* 0x0000000604167981 */ /* 0x000f24000c1e1900 */
[----:B------:R-:W-:Y:S02]  /*0350*/  IMAD.WIDE R8, R9, 0x4, R2 ;  /* 0x0000000409087825 */ /* 0x000fe400078e0202 */
[----:B------:R-:W4:Y:S04]  /*0360*/  LDG.E R25, desc[UR6][R28.64] ;  /* 0x000000061c197981 */ /* 0x000f28000c1e1900 */
[----:B------:R0:W5:Y:S04]  /*0370*/  LDG.E R24, desc[UR6][R28.64+0x4] ;  /* 0x000004061c187981 */ /* 0x000168000c1e1900 */
[----:B------:R-:W5:Y:S04]  /*0380*/  LDG.E R27, desc[UR6][R4.64+0x4] ;  /* 0x00000406041b7981 */ /* 0x000f68000c1e1900 */
[----:B------:R-:W5:Y:S04]  /*0390*/  LDG.E R18, desc[UR6][R4.64+0x8] ;  /* 0x0000080604127981 */ /* 0x000f68000c1e1900 */
[----:B------:R-:W5:Y:S04]  /*03a0*/  LDG.E R19, desc[UR6][R8.64+-0x8] ;  /* 0xfffff80608137981 */ /* 0x000f68000c1e1900 */
[----:B------:R-:W5:Y:S04]  /*03b0*/  LDG.E R14, desc[UR6][R4.64+0xc] ;  /* 0x00000c06040e7981 */ /* 0x000f68000c1e1900 */
[----:B------:R-:W5:Y:S04]  /*03c0*/  LDG.E R17, desc[UR6][R8.64+-0x4] ;  /* 0xfffffc0608117981 */ /* 0x000f68000c1e1900 */
[----:B------:R-:W5:Y:S01]  /*03d0*/  LDG.E R20, desc[UR6][R8.64+0x4] ;  /* 0x0000040608147981 */ /* 0x000f62000c1e1900 */
[----:B--2---:R-:W-:-:S03]  /*03e0*/  IMAD.IADD R23, R16, 0x1, -R21 ;  /* 0x0000000110177824 */ /* 0x004fc600078e0a15 */
[----:B------:R5:W2:Y:S04]  /*03f0*/  LDG.E R16, desc[UR6][R8.64] ;  /* 0x0000000608107981 */ /* 0x000aa8000c1e1900 */
[----:B------:R-:W2:Y:S01]  /*0400*/  LDG.E R21, desc[UR6][R4.64+0x10] ;  /* 0x0000100604157981 */ /* 0x000ea2000c1e1900 */
[----:B------:R-:W-:-:S03]  /*0410*/  IMAD R6, R23, R23, R6 ;  /* 0x0000001717067224 */ /* 0x000fc600078e0206 */
[----:B------:R-:W2:Y:S01]  /*0420*/  LDG.E R23, desc[UR6][R4.64+0x14] ;  /* 0x0000140604177981 */ /* 0x000ea2000c1e1900 */
[----:B---3--:R-:W-:Y:S02]  /*0430*/  IADD3 R7, PT, PT, R26, -R7, RZ ;  /* 0x800000071a077210 */ /* 0x008fe40007ffe0ff */
[----:B0-----:R-:W-:-:S03]  /*0440*/  IADD3 R29, PT, PT, R13, 0x8, RZ ;  /* 0x000000080d1d7810 */ /* 0x001fc60007ffe0ff */
[----:B------:R-:W-:Y:S02]  /*0450*/  IMAD R26, R7, R7, R6 ;  /* 0x00000007071a7224 */ /* 0x000fe400078e0206 */
[----:B------:R-:W-:-:S04]  /*0460*/  IMAD.WIDE R6, R29, 0x4, R2 ;  /* 0x000000041d067825 */ /* 0x000fc800078e0202 */
[----:B----4-:R-:W-:Y:S01]  /*0470*/  IMAD.IADD R29, R25, 0x1, -R22 ;  /* 0x00000001191d7824 */ /* 0x010fe200078e0a16 */
[----:B-----5:R-:W-:Y:S01]  /*0480*/  IADD3 R9, PT, PT, R24, -R27, RZ ;  /* 0x8000001b18097210 */ /* 0x020fe20007ffe0ff */
[----:B------:R-:W3:Y:S02]  /*0490*/  LDG.E R22, desc[UR6][R4.64+0x18] ;  /* 0x0000180604167981 */ /* 0x000ee4000c1e1900 */
[----:B------:R-:W-:Y:S01]  /*04a0*/  IMAD R8, R29, R29, R26 ;  /* 0x0000001d1d087224 */ /* 0x000fe200078e021a */
[----:B------:R-:W-:Y:S01]  /*04b0*/  IADD3 R29, PT, PT, R13, 0xc, RZ ;  /* 0x0000000c0d1d7810 */ /* 0x000fe20007ffe0ff */
[----:B------:R-:W3:Y:S01]  /*04c0*/  LDG.E R25, desc[UR6][R6.64+-0x8] ;  /* 0xfffff80606197981 */ /* 0x000ee2000c1e1900 */
[----:B------:R-:W-:-:S03]  /*04d0*/  IMAD.IADD R19, R19, 0x1, -R18 ;  /* 0x0000000113137824 */ /* 0x000fc600078e0a12 */
[----:B------:R-:W4:Y:S01]  /*04e0*/  LDG.E R24, desc[UR6][R6.64+-0x4] ;  /* 0xfffffc0606187981 */ /* 0x000f22000c1e1900 */
[----:B------:R-:W-:Y:S02]  /*04f0*/  IMAD R18, R9, R9, R8 ;  /* 0x0000000909127224 */ /* 0x000fe400078e0208 */
[----:B------:R-:W-:Y:S01]  /*0500*/  IMAD.WIDE R8, R29, 0x4, R2 ;  /* 0x000000041d087825 */ /* 0x000fe200078e0202 */
[----:B------:R-:W5:Y:S01]  /*0510*/  LDG.E R26, desc[UR6][R6.64] ;  /* 0x00000006061a7981 */ /* 0x000f62000c1e1900 */
[----:B------:R-:W-:-:S03]  /*0520*/  IADD3 R29, PT, PT, R17, -R14, RZ ;  /* 0x8000000e111d7210 */ /* 0x000fc60007ffe0ff */
[----:B------:R4:W5:Y:S01]  /*0530*/  LDG.E R27, desc[UR6][R6.64+0x4] ;  /* 0x00000406061b7981 */ /* 0x000962000c1e1900 */
[----:B------:R-:W-:-:S03]  /*0540*/  IMAD R28, R19, R19, R18 ;  /* 0x00000013131c7224 */ /* 0x000fc600078e0212 */
[----:B------:R-:W5:Y:S01]  /*0550*/  LDG.E R18, desc[UR6][R8.64+-0x8] ;  /* 0xfffff80608127981 */ /* 0x000f62000c1e1900 */
[----:B------:R-:W-:-:S03]  /*0560*/  IMAD R28, R29, R29, R28 ;  /* 0x0000001d1d1c7224 */ /* 0x000fc600078e021c */
[----:B------:R-:W5:Y:S04]  /*0570*/  LDG.E R17, desc[UR6][R8.64+-0x4] ;  /* 0xfffffc0608117981 */ /* 0x000f68000c1e1900 */
[----:B------:R-:W4:Y:S04]  /*0580*/  LDG.E R7, desc[UR6][R4.64+0x1c] ;  /* 0x00001c0604077981 */ /* 0x000f28000c1e1900 */
[----:B------:R-:W5:Y:S04]  /*0590*/  LDG.E R6, desc[UR6][R4.64+0x24] ;  /* 0x0000240604067981 */ /* 0x000f68000c1e1900 */
[----:B------:R-:W5:Y:S04]  /*05a0*/  LDG.E R14, desc[UR6][R8.64] ;  /* 0x00000006080e7981 */ /* 0x000f68000c1e1900 */
[----:B------:R-:W5:Y:S04]  /*05b0*/  LDG.E R19, desc[UR6][R8.64+0x4] ;  /* 0x0000040608137981 */ /* 0x000f68000c1e1900 */
[----:B------:R-:W5:Y:S04]  /*05c0*/  LDG.E R9, desc[UR6][R4.64+0x30] ;  /* 0x0000300604097981 */ /* 0x000f68000c1e1900 */
[----:B------:R-:W5:Y:S01]  /*05d0*/  LDG.E R8, desc[UR6][R4.64+0x34] ;  /* 0x0000340604087981 */ /* 0x000f62000c1e1900 */
[----:B--2---:R-:W-:-:S03]  /*05e0*/  IADD3 R29, PT, PT, R16, -R21, RZ ;  /* 0x80000015101d7210 */ /* 0x004fc60007ffe0ff */
[----:B------:R-:W2:Y:S01]  /*05f0*/  LDG.E R21, desc[UR6][R4.64+0x20] ;  /* 0x0000200604157981 */ /* 0x000ea2000c1e1900 */
[----:B------:R-:W-:-:S03]  /*0600*/  IMAD.IADD R20, R20, 0x1, -R23 ;  /* 0x0000000114147824 */ /* 0x000fc600078e0a17 */
[----:B------:R-:W2:Y:S04]  /*0610*/  LDG.E R23, desc[UR6][R4.64+0x28] ;  /* 0x0000280604177981 */ /* 0x000ea8000c1e1900 */
[----:B------:R0:W2:Y:S01]  /*0620*/  LDG.E R16, desc[UR6][R4.64+0x2c] ;  /* 0x00002c0604107981 */ /* 0x0000a2000c1e1900 */
[----:B------:R-:W-:-:S04]  /*0630*/  IMAD R28, R29, R29, R28 ;  /* 0x0000001d1d1c7224 */ /* 0x000fc800078e021c */
[----:B------:R-:W-:Y:S01]  /*0640*/  IMAD R28, R20, R20, R28 ;  /* 0x00000014141c7224 */ /* 0x000fe200078e021c */
[----:B---3--:R-:W-:-:S05]  /*0650*/  IADD3 R25, PT, PT, R25, -R22, RZ ;  /* 0x8000001619197210 */ /* 0x008fca0007ffe0ff */
[----:B------:R-:W-:Y:S01]  /*0660*/  IMAD R28, R25, R25, R28 ;  /* 0x00000019191c7224 */ /* 0x000fe200078e021c */
[----:B------:R-:W-:-:S04]  /*0670*/  IADD3 R12, PT, PT, R12, 0x10, RZ ;  /* 0x000000100c0c7810 */ /* 0x000fc80007ffe0ff */
[----:B------:R-:W-:Y:S02]  /*0680*/  ISETP.GE.AND P1, PT, R12, -0xc, PT ;  /* 0xfffffff40c00780c */ /* 0x000fe40003f26270 */
[----:B----4-:R-:W-:-:S05]  /*0690*/  IADD3 R7, PT, PT, R24, -R7, RZ ;  /* 0x8000000718077210 */ /* 0x010fca0007ffe0ff */
[----:B------:R-:W-:Y:S01]  /*06a0*/  IMAD R28, R7, R7, R28 ;  /* 0x00000007071c7224 */ /* 0x000fe200078e021c */
[----:B-----5:R-:W-:Y:S02]  /*06b0*/  IADD3 R27, PT, PT, R27, -R6, RZ ;  /* 0x800000061b1b7210 */ /* 0x020fe40007ffe0ff */
[----:B0-----:R-:W-:Y:S01]  /*06c0*/  IADD3 R4, P2, PT, R4, 0x40, RZ ;  /* 0x0000004004047810 */ /* 0x001fe20007f5e0ff */
[----:B------:R-:W-:Y:S01]  /*06d0*/  VIADD R13, R13, 0x10 ;  /* 0x000000100d0d7836 */ /* 0x000fe20000000000 */
[----:B------:R-:W-:Y:S02]  /*06e0*/  IADD3 R15, PT, PT, R15, 0x10, RZ ;  /* 0x000000100f0f7810 */ /* 0x000fe40007ffe0ff */
[----:B------:R-:W-:Y:S02]  /*06f0*/  IADD3.X R5, PT, PT, RZ, R5, RZ, P2, !PT ;  /* 0x00000005ff057210 */ /* 0x000fe400017fe4ff */
[----:B------:R-:W-:Y:S01]  /*0700*/  IADD3 R9, PT, PT, R14, -R9, RZ ;  /* 0x800000090e097210 */ /* 0x000fe20007ffe0ff */
[----:B------:R-:W-:-:S02]  /*0710*/  IMAD.IADD R19, R19, 0x1, -R8 ;  /* 0x0000000113137824 */ /* 0x000fc400078e0a08 */
[----:B--2---:R-:W-:-:S04]  /*0720*/  IMAD.IADD R21, R26, 0x1, -R21 ;  /* 0x000000011a157824 */ /* 0x004fc800078e0a15 */
[----:B------:R-:W-:Y:S01]  /*0730*/  IMAD R28, R21, R21, R28 ;  /* 0x00000015151c7224 */ /* 0x000fe200078e021c */
[----:B------:R-:W-:-:S03]  /*0740*/  IADD3 R23, PT, PT, R18, -R23, RZ ;  /* 0x8000001712177210 */ /* 0x000fc60007ffe0ff */
[----:B------:R-:W-:Y:S02]  /*0750*/  IMAD R28, R27, R27, R28 ;  /* 0x0000001b1b1c7224 */ /* 0x000fe400078e021c */
[----:B------:R-:W-:Y:S02]  /*0760*/  IMAD.IADD R17, R17, 0x1, -R16 ;  /* 0x0000000111117824 */ /* 0x000fe400078e0a10 */
[----:B------:R-:W-:-:S04]  /*0770*/  IMAD R28, R23, R23, R28 ;  /* 0x00000017171c7224 */ /* 0x000fc800078e021c */
[----:B------:R-:W-:-:S04]  /*0780*/  IMAD R28, R17, R17, R28 ;  /* 0x00000011111c7224 */ /* 0x000fc800078e021c */
[----:B------:R-:W-:-:S04]  /*0790*/  IMAD R28, R9, R9, R28 ;  /* 0x00000009091c7224 */ /* 0x000fc800078e021c */
[----:B------:R-:W-:Y:S01]  /*07a0*/  IMAD R6, R19, R19, R28 ;  /* 0x0000001313067224 */ /* 0x000fe200078e021c */
[----:B------:R-:W-:Y:S06]  /*07b0*/  @!P1 BRA `(.L_x_7) ;  /* 0xfffffff800c89947 */ /* 0x000fec000383ffff */
.L_x_6:
[----:B------:R-:W-:Y:S05]  /*07c0*/  BSYNC.RECONVERGENT B2 ;  /* 0x0000000000027941 */ /* 0x000fea0003800200 */
.L_x_5:
[----:B------:R-:W-:Y:S01]  /*07d0*/  IADD3 R7, PT, PT, -R12, RZ, RZ ;  /* 0x000000ff0c077210 */ /* 0x000fe20007ffe1ff */
[----:B------:R-:W-:Y:S03]  /*07e0*/  BSSY.RECONVERGENT B2, `(.L_x_8) ;  /* 0x000002c000027945 */ /* 0x000fe60003800200 */
[----:B------:R-:W-:-:S13]  /*07f0*/  ISETP.GT.AND P1, PT, R7, 0x4, PT ;  /* 0x000000040700780c */ /* 0x000fda0003f24270 */
[----:B------:R-:W-:Y:S05]  /*0800*/  @!P1 BRA `(.L_x_9) ;  /* 0x0000000000a49947 */ /* 0x000fea0003800000 */
[C---:B------:R-:W-:Y:S01]  /*0810*/  IMAD.WIDE R16, R13.reuse, 0x4, R2 ;  /* 0x000000040d107825 */ /* 0x040fe200078e0202 */
[----:B------:R-:W2:Y:S04]  /*0820*/  LDG.E R29, desc[UR6][R4.64+-0x8] ;  /* 0xfffff806041d7981 */ /* 0x000ea8000c1e1900 */
[----:B------:R-:W2:Y:S01]  /*0830*/  LDG.E R28, desc[UR6][R16.64+-0x8] ;  /* 0xfffff806101c7981 */ /* 0x000ea2000c1e1900 */
[----:B------:R-:W-:-:S03]  /*0840*/  IADD3 R9, PT, PT, R13, 0x4, RZ ;  /* 0x000000040d097810 */ /* 0x000fc60007ffe0ff */
[----:B------:R-:W3:Y:S04]  /*0850*/  LDG.E R7, desc[UR6][R4.64+-0x4] ;  /* 0xfffffc0604077981 */ /* 0x000ee8000c1e1900 */
[----:B------:R-:W3:Y:S01]  /*0860*/  LDG.E R14, desc[UR6][R16.64+-0x4] ;  /* 0xfffffc06100e7981 */ /* 0x000ee2000c1e1900 */
[----:B------:R-:W-:-:S03]  /*0870*/  IMAD.WIDE R8, R9, 0x4, R2 ;  /* 0x0000000409087825 */ /* 0x000fc600078e0202 */
[----:B------:R-:W4:Y:S04]  /*0880*/  LDG.E R18, desc[UR6][R4.64] ;  /* 0x0000000604127981 */ /* 0x000f28000c1e1900 */
[----:B------:R-:W4:Y:S04]  /*0890*/  LDG.E R19, desc[UR6][R16.64] ;  /* 0x0000000610137981 */ /* 0x000f28000c1e1900 */
[----:B------:R-:W5:Y:S04]  /*08a0*/  LDG.E R26, desc[UR6][R16.64+0x4] ;  /* 0x00000406101a7981 */ /* 0x000f68000c1e1900 */
[----:B------:R-:W5:Y:S04]  /*08b0*/  LDG.E R23, desc[UR6][R4.64+0x4] ;  /* 0x0000040604177981 */ /* 0x000f68000c1e1900 */
[----:B------:R-:W5:Y:S04]  /*08c0*/  LDG.E R21, desc[UR6][R4.64+0x8] ;  /* 0x0000080604157981 */ /* 0x000f68000c1e1900 */
[----:B------:R-:W5:Y:S04]  /*08d0*/  LDG.E R24, desc[UR6][R8.64+-0x8] ;  /* 0xfffff80608187981 */ /* 0x000f68000c1e1900 */
[----:B------:R-:W5:Y:S04]  /*08e0*/  LDG.E R22, desc[UR6][R8.64+-0x4] ;  /* 0xfffffc0608167981 */ /* 0x000f68000c1e1900 */
[----:B------:R-:W5:Y:S04]  /*08f0*/  LDG.E R27, desc[UR6][R4.64+0xc] ;  /* 0x00000c06041b7981 */ /* 0x000f68000c1e1900 */
[----:B------:R-:W5:Y:S04]  /*0900*/  LDG.E R20, desc[UR6][R8.64] ;  /* 0x0000000608147981 */ /* 0x000f68000c1e1900 */
[----:B------:R-:W5:Y:S04]  /*0910*/  LDG.E R25, desc[UR6][R8.64+0x4] ;  /* 0x0000040608197981 */ /* 0x000f68000c1e1900 */
[----:B------:R-:W5:Y:S01]  /*0920*/  LDG.E R16, desc[UR6][R4.64+0x14] ;  /* 0x0000140604107981 */ /* 0x000f62000c1e1900 */
[----:B--2---:R-:W-:-:S03]  /*0930*/  IMAD.IADD R28, R28, 0x1, -R29 ;  /* 0x000000011c1c7824 */ /* 0x004fc600078e0a1d */
[----:B------:R0:W2:Y:S01]  /*0940*/  LDG.E R29, desc[UR6][R4.64+0x10] ;  /* 0x00001006041d7981 */ /* 0x0000a2000c1e1900 */
[----:B------:R-:W-:Y:S01]  /*0950*/  IMAD R6, R28, R28, R6 ;  /* 0x0000001c1c067224 */ /* 0x000fe200078e0206 */
[----:B---3--:R-:W-:-:S05]  /*0960*/  IADD3 R7, PT, PT, R14, -R7, RZ ;  /* 0x800000070e077210 */ /* 0x008fca0007ffe0ff */
[----:B------:R-:W-:Y:S01]  /*0970*/  IMAD R6, R7, R7, R6 ;  /* 0x0000000707067224 */ /* 0x000fe200078e0206 */
[----:B----4-:R-:W-:-:S05]  /*0980*/  IADD3 R19, PT, PT, R19, -R18, RZ ;  /* 0x8000001213137210 */ /* 0x010fca0007ffe0ff */
[----:B------:R-:W-:Y:S02]  /*0990*/  IMAD R6, R19, R19, R6 ;  /* 0x0000001313067224 */ /* 0x000fe400078e0206 */
[----:B-----5:R-:W-:-:S04]  /*09a0*/  IMAD.IADD R23, R26, 0x1, -R23 ;  /* 0x000000011a177824 */ /* 0x020fc800078e0a17 */
[----:B------:R-:W-:Y:S01]  /*09b0*/  IMAD R6, R23, R23, R6 ;  /* 0x0000001717067224 */ /* 0x000fe200078e0206 */
[----:B------:R-:W-:-:S05]  /*09c0*/  IADD3 R21, PT, PT, R24, -R21, RZ ;  /* 0x8000001518157210 */ /* 0x000fca0007ffe0ff */
[----:B------:R-:W-:Y:S01]  /*09d0*/  IMAD R6, R21, R21, R6 ;  /* 0x0000001515067224 */ /* 0x000fe200078e0206 */
[----:B------:R-:W-:-:S05]  /*09e0*/  IADD3 R27, PT, PT, R22, -R27, RZ ;  /* 0x8000001b161b7210 */ /* 0x000fca0007ffe0ff */
[----:B------:R-:W-:Y:S01]  /*09f0*/  IMAD R6, R27, R27, R6 ;  /* 0x0000001b1b067224 */ /* 0x000fe200078e0206 */
[----:B0-----:R-:W-:Y:S01]  /*0a00*/  IADD3 R4, P1, PT, R4, 0x20, RZ ;  /* 0x0000002004047810 */ /* 0x001fe20007f3e0ff */
[----:B------:R-:W-:Y:S01]  /*0a10*/  VIADD R15, R15, 0x8 ;  /* 0x000000080f0f7836 */ /* 0x000fe20000000000 */
[----:B------:R-:W-:Y:S02]  /*0a20*/  IADD3 R25, PT, PT, R25, -R16, RZ ;  /* 0x8000001019197210 */ /* 0x000fe40007ffe0ff */
[----:B------:R-:W-:Y:S02]  /*0a30*/  PLOP3.LUT P0, PT, PT, PT, PT, 0x8, 0x80 ;  /* 0x000000000080781c */ /* 0x000fe40003f0e170 */
[----:B------:R-:W-:Y:S02]  /*0a40*/  IADD3.X R5, PT, PT, RZ, R5, RZ, P1, !PT ;  /* 0x00000005ff057210 */ /* 0x000fe40000ffe4ff */
[----:B------:R-:W-:Y:S02]  /*0a50*/  IADD3 R12, PT, PT, R12, 0x8, RZ ;  /* 0x000000080c0c7810 */ /* 0x000fe40007ffe0ff */
[----:B------:R-:W-:Y:S01]  /*0a60*/  IADD3 R13, PT, PT, R13, 0x8, RZ ;  /* 0x000000080d0d7810 */ /* 0x000fe20007ffe0ff */
[----:B--2---:R-:W-:-:S04]  /*0a70*/  IMAD.IADD R29, R20, 0x1, -R29 ;  /* 0x00000001141d7824 */ /* 0x004fc800078e0a1d */
[----:B------:R-:W-:-:S04]  /*0a80*/  IMAD R6, R29, R29, R6 ;  /* 0x0000001d1d067224 */ /* 0x000fc800078e0206 */
[----:B------:R-:W-:-:S07]  /*0a90*/  IMAD R6, R25, R25, R6 ;  /* 0x0000001919067224 */ /* 0x000fce00078e0206 */
.L_x_9:
[----:B------:R-:W-:Y:S05]  /*0aa0*/  BSYNC.RECONVERGENT B2 ;  /* 0x0000000000027941 */ /* 0x000fea0003800200 */
.L_x_8:
[----:B------:R-:W-:-:S13]  /*0ab0*/  ISETP.NE.OR P0, PT, R12, RZ, P0 ;  /* 0x000000ff0c00720c */ /* 0x000fda0000705670 */
[----:B------:R-:W-:Y:S05]  /*0ac0*/  @!P0 BREAK.RELIABLE B0 ;  /* 0x0000000000008942 */ /* 0x000fea0003800100 */
[----:B------:R-:W-:Y:S05]  /*0ad0*/  @!P0 BRA `(.L_x_2) ;  /* 0x0000000000648947 */ /* 0x000fea0003800000 */
.L_x_4:
[----:B------:R-:W-:Y:S05]  /*0ae0*/  BSYNC.RELIABLE B0 ;  /* 0x0000000000007941 */ /* 0x000fea0003800100 */
.L_x_3:
[C---:B------:R-:W-:Y:S01]  /*0af0*/  IMAD.WIDE R8, R13.reuse, 0x4, R2 ;  /* 0x000000040d087825 */ /* 0x040fe200078e0202 */
[----:B------:R-:W2:Y:S04]  /*0b00*/  LDG.E R14, desc[UR6][R4.64+-0x8] ;  /* 0xfffff806040e7981 */ /* 0x000ea8000c1e1900 */
[----:B------:R-:W2:Y:S04]  /*0b10*/  LDG.E R7, desc[UR6][R8.64+-0x8] ;  /* 0xfffff80608077981 */ /* 0x000ea8000c1e1900 */
[----:B------:R-:W3:Y:S04]  /*0b20*/  LDG.E R17, desc[UR6][R4.64+-0x4] ;  /* 0xfffffc0604117981 */ /* 0x000ee8000c1e1900 */
[----:B------:R-:W3:Y:S04]  /*0b30*/  LDG.E R16, desc[UR6][R8.64+-0x4] ;  /* 0xfffffc0608107981 */ /* 0x000ee8000c1e1900 */
[----:B------:R-:W4:Y:S04]  /*0b40*/  LDG.E R19, desc[UR6][R4.64] ;  /* 0x0000000604137981 */ /* 0x000f28000c1e1900 */
[----:B------:R-:W4:Y:S04]  /*0b50*/  LDG.E R18, desc[UR6][R8.64] ;  /* 0x0000000608127981 */ /* 0x000f28000c1e1900 */
[----:B------:R-:W5:Y:S04]  /*0b60*/  LDG.E R20, desc[UR6][R8.64+0x4] ;  /* 0x0000040608147981 */ /* 0x000f68000c1e1900 */
[----:B------:R0:W5:Y:S01]  /*0b70*/  LDG.E R21, desc[UR6][R4.64+0x4] ;  /* 0x0000040604157981 */ /* 0x000162000c1e1900 */
[----:B------:R-:W-:Y:S01]  /*0b80*/  VIADD R12, R12, 0x4 ;  /* 0x000000040c0c7836 */ /* 0x000fe20000000000 */
[----:B------:R-:W-:Y:S01]  /*0b90*/  IADD3 R13, PT, PT, R13, 0x4, RZ ;  /* 0x000000040d0d7810 */ /* 0x000fe20007ffe0ff */
[----:B------:R-:W-:-:S03]  /*0ba0*/  VIADD R15, R15, 0x4 ;  /* 0x000000040f0f7836 */ /* 0x000fc60000000000 */
[----:B------:R-:W-:Y:S02]  /*0bb0*/  ISETP.NE.AND P0, PT, R12, RZ, PT ;  /* 0x000000ff0c00720c */ /* 0x000fe40003f05270 */
[----:B0-----:R-:W-:-:S04]  /*0bc0*/  IADD3 R4, P1, PT, R4, 0x10, RZ ;  /* 0x0000001004047810 */ /* 0x001fc80007f3e0ff */
[----:B------:R-:W-:Y:S01]  /*0bd0*/  IADD3.X R5, PT, PT, RZ, R5, RZ, P1, !PT ;  /* 0x00000005ff057210 */ /* 0x000fe20000ffe4ff */
[----:B--2---:R-:W-:-:S04]  /*0be0*/  IMAD.IADD R7, R7, 0x1, -R14 ;  /* 0x0000000107077824 */ /* 0x004fc800078e0a0e */
[----:B------:R-:W-:Y:S01]  /*0bf0*/  IMAD R6, R7, R7, R6 ;  /* 0x0000000707067224 */ /* 0x000fe200078e0206 */
[----:B---3--:R-:W-:-:S05]  /*0c00*/  IADD3 R17, PT, PT, R16, -R17, RZ ;  /* 0x8000001110117210 */ /* 0x008fca0007ffe0ff */
[----:B------:R-:W-:Y:S01]  /*0c10*/  IMAD R6, R17, R17, R6 ;  /* 0x0000001111067224 */ /* 0x000fe200078e0206 */
[----:B----4-:R-:W-:-:S05]  /*0c20*/  IADD3 R19, PT, PT, R18, -R19, RZ ;  /* 0x8000001312137210 */ /* 0x010fca0007ffe0ff */
[----:B------:R-:W-:Y:S01]  /*0c30*/  IMAD R6, R19, R19, R6 ;  /* 0x0000001313067224 */ /* 0x000fe200078e0206 */
[----:B-----5:R-:W-:-:S05]  /*0c40*/  IADD3 R21, PT, PT, R20, -R21, RZ ;  /* 0x8000001514157210 */ /* 0x020fca0007ffe0ff */
[----:B------:R-:W-:Y:S01]  /*0c50*/  IMAD R6, R21, R21, R6 ;  /* 0x0000001515067224 */ /* 0x000fe200078e0206 */
[----:B------:R-:W-:Y:S06]  /*0c60*/  @P0 BRA `(.L_x_3) ;  /* 0xfffffffc00a00947 */ /* 0x000fec000383ffff */
.L_x_2:
[----:B------:R-:W-:Y:S05]  /*0c70*/  BSYNC.RECONVERGENT B1 ;  /* 0x0000000000017941 */ /* 0x000fea0003800200 */
.L_x_1:
[----:B------:R-:W-:Y:S05]  /*0c80*/  WARPSYNC.ALL ;  /* 0x0000000000007948 */ /* 0x000fea0003800000 */
[----:B------:R-:W-:Y:S01]  /*0c90*/  ISETP.NE.AND P0, PT, R10, RZ, PT ;  /* 0x000000ff0a00720c */ /* 0x000fe20003f05270 */
[----:B------:R-:W-:-:S12]  /*0ca0*/  BSSY.RECONVERGENT B0, `(.L_x_0) ;  /* 0x0000012000007945 */ /* 0x000fd80003800200 */
[----:B------:R-:W-:Y:S05]  /*0cb0*/  @!P0 BRA `(.L_x_10) ;  /* 0x0000000000408947 */ /* 0x000fea0003800000 */
[----:B------:R-:W0:Y:S01]  /*0cc0*/  LDC.64 R2, c[0x0][0x380] ;  /* 0x0000e000ff027b82 */ /* 0x000e220000000a00 */
[----:B------:R-:W-:Y:S01]  /*0cd0*/  IADD3 R10, PT, PT, -R10, RZ, RZ ;  /* 0x000000ff0a0a7210 */ /* 0x000fe20007ffe1ff */
[----:B0-----:R-:W-:-:S04]  /*0ce0*/  IMAD.WIDE.U32 R4, R15, 0x4, R2 ;  /* 0x000000040f047825 */ /* 0x001fc800078e0002 */
[----:B------:R-:W-:Y:S01]  /*0cf0*/  IMAD.MOV.U32 R8, RZ, RZ, R4 ;  /* 0x000000ffff087224 */ /* 0x000fe200078e0004 */
[----:B------:R-:W-:-:S07]  /*0d00*/  MOV R9, R5 ;  /* 0x0000000500097202 */ /* 0x000fce0000000f00 */
.L_x_11:
[----:B------:R-:W-:Y:S01]  /*0d10*/  IMAD.WIDE R4, R13, 0x4, R2 ;  /* 0x000000040d047825 */ /* 0x000fe200078e0202 */
[----:B------:R0:W2:Y:S05]  /*0d20*/  LDG.E R7, desc[UR6][R8.64] ;  /* 0x0000000608077981 */ /* 0x0000aa000c1e1900 */
[----:B------:R-:W2:Y:S01]  /*0d30*/  LDG.E R4, desc[UR6][R4.64] ;  /* 0x0000000604047981 */ /* 0x000ea2000c1e1900 */
[----:B------:R-:W-:-:S04]  /*0d40*/  IADD3 R10, PT, PT, R10, 0x1, RZ ;  /* 0x000000010a0a7810 */ /* 0x000fc80007ffe0ff */
[----:B------:R-:W-:Y:S02]  /*0d50*/  ISETP.NE.AND P0, PT, R10, RZ, PT ;  /* 0x000000ff0a00720c */ /* 0x000fe40003f05270 */
[----:B0-----:R-:W-:Y:S02]  /*0d60*/  IADD3 R8, P1, PT, R8, 0x4, RZ ;  /* 0x0000000408087810 */ /* 0x001fe40007f3e0ff */
[----:B------:R-:W-:Y:S02]  /*0d70*/  IADD3 R13, PT, PT, R13, 0x1, RZ ;  /* 0x000000010d0d7810 */ /* 0x000fe40007ffe0ff */
[----:B------:R-:W-:Y:S01]  /*0d80*/  IADD3.X R9, PT, PT, RZ, R9, RZ, P1, !PT ;  /* 0x00000009ff097210 */ /* 0x000fe20000ffe4ff */
[----:B--2---:R-:W-:-:S04]  /*0d90*/  IMAD.IADD R7, R4, 0x1, -R7 ;  /* 0x0000000104077824 */ /* 0x004fc800078e0a07 */
[----:B------:R-:W-:Y:S02]  /*0da0*/  IMAD R6, R7, R7, R6 ;  /* 0x0000000707067224 */ /* 0x000fe400078e0206 */
[----:B------:R-:W-:Y:S05]  /*0db0*/  @P0 BRA `(.L_x_11) ;  /* 0xfffffffc00d40947 */ /* 0x000fea000383ffff */
.L_x_10:
[----:B------:R-:W-:Y:S05]  /*0dc0*/  BSYNC.RECONVERGENT B0 ;  /* 0x0000000000007941 */ /* 0x000fea0003800200 */
.L_x_0:
[----:B------:R-:W0:Y:S01]  /*0dd0*/  LDC.64 R2, c[0x0][0x388] ;  /* 0x0000e200ff027b82 */ /* 0x000e220000000a00 */
[----:B------:R-:W1:Y:S02]  /*0de0*/  LDCU UR4, c[0x0][0x390] ;  /* 0x00007200ff0477ac */ /* 0x000e640008000800 */
[----:B-1----:R-:W-:-:S04]  /*0df0*/  IMAD R11, R11, UR4, R0 ;  /* 0x000000040b0b7c24 */ /* 0x002fc8000f8e0200 */
[----:B0-----:R-:W-:-:S05]  /*0e00*/  IMAD.WIDE R2, R11, 0x4, R2 ;  /* 0x000000040b027825 */ /* 0x001fca00078e0202 */
[----:B------:R-:W-:Y:S01]  /*0e10*/  STG.E desc[UR6][R2.64], R6 ;  /* 0x0000000602007986 */ /* 0x000fe2000c101906 */
[----:B------:R-:W-:Y:S05]  /*0e20*/  EXIT ;  /* 0x000000000000794d */ /* 0x000fea0003800000 */
.L_x_12:
[----:B------:R-:W-:-:S00]  /*0e30*/  BRA `(.L_x_12) ;  /* 0xfffffffc00fc7947 */ /* 0x000fc0000383ffff */
[----:B------:R-:W-:-:S00]  /*0e40*/  NOP ;  /* 0x0000000000007918 */ /* 0x000fc00000000000 */
        /* <DEDUP_REMOVED lines=11> */
.L_x_13:


//--------------------- .nv.shared.reserved.0     --------------------------
	.section	.nv.shared.reserved.0,"aw",@nobits
	.weak		__nv_reservedSMEM_offset_0_alias
	.size		__nv_reservedSMEM_offset_0_alias, 0, 64
	.other		__nv_reservedSMEM_offset_0_alias,@"STO_CUDA_RESERVED_SHARED STV_DEFAULT"
__nv_reservedSMEM_offset_0_alias:
	.zero		0
	.zero		64


//--------------------- .nv.constant0._Z20calculateScoreKernelPiS_ii --------------------------
	.section	.nv.constant0._Z20calculateScoreKernelPiS_ii,"a",@progbits
	.sectionflags	@""
	.align	4
.nv.constant0._Z20calculateScoreKernelPiS_ii:
	.zero		920


//--------------------- SYMBOLS --------------------------

	.type		.nv.reservedSmem.offset0,@object
	.size		.nv.reservedSmem.offset0,0x4
